//
// Generated by NVIDIA NVVM Compiler
//
// Compiler Build ID: CL-36424714
// Cuda compilation tools, release 13.0, V13.0.88
// Based on NVVM 20.0.0
//

.version 9.0
.target sm_100
.address_size 64

	// .globl	_Z6kernelPiS_S_

.visible .entry _Z6kernelPiS_S_(
	.param .u64 .ptr .align 1 _Z6kernelPiS_S__param_0,
	.param .u64 .ptr .align 1 _Z6kernelPiS_S__param_1,
	.param .u64 .ptr .align 1 _Z6kernelPiS_S__param_2
)
{
	.reg .pred 	%p<3>;
	.reg .b32 	%r<13>;
	.reg .b64 	%rd<11>;

	ld.param.u64 	%rd4, [_Z6kernelPiS_S__param_0];
	ld.param.u64 	%rd5, [_Z6kernelPiS_S__param_1];
	ld.param.u64 	%rd6, [_Z6kernelPiS_S__param_2];
	mov.u32 	%r6, %tid.x;
	mov.u32 	%r7, %ctaid.x;
	mov.u32 	%r1, %ntid.x;
	mad.lo.s32 	%r12, %r7, %r1, %r6;
	setp.gt.s32 	%p1, %r12, 999999;
	@%p1 bra 	$L__BB0_3;
	mov.u32 	%r8, %nctaid.x;
	mul.lo.s32 	%r3, %r1, %r8;
	cvta.to.global.u64 	%rd1, %rd4;
	cvta.to.global.u64 	%rd2, %rd5;
	cvta.to.global.u64 	%rd3, %rd6;
$L__BB0_2:
	mul.wide.s32 	%rd7, %r12, 4;
	add.s64 	%rd8, %rd1, %rd7;
	ld.global.u32 	%r9, [%rd8];
	add.s64 	%rd9, %rd2, %rd7;
	ld.global.u32 	%r10, [%rd9];
	add.s32 	%r11, %r10, %r9;
	add.s64 	%rd10, %rd3, %rd7;
	st.global.u32 	[%rd10], %r11;
	add.s32 	%r12, %r12, %r3;
	setp.lt.s32 	%p2, %r12, 1000000;
	@%p2 bra 	$L__BB0_2;
$L__BB0_3:
	ret;

}


// ===== COMPILED SASS (sm_100) =====

	.target	sm_100

	.elftype	@"ET_EXEC"


//--------------------- .note.nv.tkinfo           --------------------------
	.section	.note.nv.tkinfo,"",@"SHT_NOTE"
	.sectionflags	@"SHF_NOTE_NV_TKINFO"
	.tkinfo
        /*0018*/ 	.word	0x00000002
        /*0030*/ 	.string	""
        /*0030*/ 	.string	"ptxas"
        /*0030*/ 	.string	"Cuda compilation tools, release 13.0, V13.0.88"
        /*0030*/ 	.string	"Build cuda_13.0.r13.0/compiler.36424714_0"
        /*0030*/ 	.string	"-arch sm_100 -m 64 "



//--------------------- .note.nv.cuinfo           --------------------------
	.section	.note.nv.cuinfo,"",@"SHT_NOTE"
	.sectionflags	@"SHF_NOTE_NV_CUINFO"
        /*0018*/ 	.short	0x0002
        /*001a*/ 	.short	0x0064
        /*001c*/ 	.short	0x0082
	.zero		2


//--------------------- .nv.info                  --------------------------
	.section	.nv.info,"",@"SHT_CUDA_INFO"
	.align	4


	//----- nvinfo : EIATTR_REGCOUNT
	.align		4
        /*0000*/ 	.byte	0x04, 0x2f
        /*0002*/ 	.short	(.L_1 - .L_0)
	.align		4
.L_0:
        /*0004*/ 	.word	index@(_Z6kernelPiS_S_)
        /*0008*/ 	.word	0x00000014


	//----- nvinfo : EIATTR_FRAME_SIZE
	.align		4
.L_1:
        /*000c*/ 	.byte	0x04, 0x11
        /*000e*/ 	.short	(.L_3 - .L_2)
	.align		4
.L_2:
        /*0010*/ 	.word	index@(_Z6kernelPiS_S_)
        /*0014*/ 	.word	0x00000000


	//----- nvinfo : EIATTR_MIN_STACK_SIZE
	.align		4
.L_3:
        /*0018*/ 	.byte	0x04, 0x12
        /*001a*/ 	.short	(.L_5 - .L_4)
	.align		4
.L_4:
        /*001c*/ 	.word	index@(_Z6kernelPiS_S_)
        /*0020*/ 	.word	0x00000000
.L_5:


//--------------------- .nv.compat                --------------------------
	.section	.nv.compat,"",@"SHT_CUDA_COMPAT_INFO"
	.align	4
        /*0000*/ 	.byte	0x02, 0x09, 0x00, 0x00, 0x02, 0x02, 0x01, 0x00, 0x02, 0x05, 0x05, 0x00, 0x03, 0x07, 0x01, 0x01
        /*0010*/ 	.byte	0x02, 0x03, 0x00, 0x00, 0x02, 0x06, 0x01, 0x00, 0x04, 0x0b, 0x08, 0x00, 0x09, 0x00, 0x00, 0x00
        /*0020*/ 	.byte	0x00, 0x00, 0x00, 0x00


//--------------------- .nv.info._Z6kernelPiS_S_  --------------------------
	.section	.nv.info._Z6kernelPiS_S_,"",@"SHT_CUDA_INFO"
	.sectionflags	@""
	.align	4


	//----- nvinfo : EIATTR_CUDA_API_VERSION
	.align		4
        /*0000*/ 	.byte	0x04, 0x37
        /*0002*/ 	.short	(.L_7 - .L_6)
.L_6:
        /*0004*/ 	.word	0x00000082


	//----- nvinfo : EIATTR_KPARAM_INFO
	.align		4
.L_7:
        /*0008*/ 	.byte	0x04, 0x17
        /*000a*/ 	.short	(.L_9 - .L_8)
.L_8:
        /*000c*/ 	.word	0x00000000
        /*0010*/ 	.short	0x0002
        /*0012*/ 	.short	0x0010
        /*0014*/ 	.byte	0x00, 0xf5, 0x21, 0x00


	//----- nvinfo : EIATTR_KPARAM_INFO
	.align		4
.L_9:
        /*0018*/ 	.byte	0x04, 0x17
        /*001a*/ 	.short	(.L_11 - .L_10)
.L_10:
        /*001c*/ 	.word	0x00000000
        /*0020*/ 	.short	0x0001
        /*0022*/ 	.short	0x0008
        /*0024*/ 	.byte	0x00, 0xf5, 0x21, 0x00


	//----- nvinfo : EIATTR_KPARAM_INFO
	.align		4
.L_11:
        /*0028*/ 	.byte	0x04, 0x17
        /*002a*/ 	.short	(.L_13 - .L_12)
.L_12:
        /*002c*/ 	.word	0x00000000
        /*0030*/ 	.short	0x0000
        /*0032*/ 	.short	0x0000
        /*0034*/ 	.byte	0x00, 0xf5, 0x21, 0x00


	//----- nvinfo : EIATTR_SPARSE_MMA_MASK
	.align		4
.L_13:
        /*0038*/ 	.byte	0x03, 0x50
        /*003a*/ 	.short	0x0000


	//----- nvinfo : EIATTR_MAXREG_COUNT
	.align		4
        /*003c*/ 	.byte	0x03, 0x1b
        /*003e*/ 	.short	0x00ff


	//----- nvinfo : EIATTR_MERCURY_ISA_VERSION
	.align		4
        /*0040*/ 	.byte	0x03, 0x5f
        /*0042*/ 	.short	0x0101


	//----- nvinfo : EIATTR_VRC_CTA_INIT_COUNT
	.align		4
        /*0044*/ 	.byte	0x02, 0x4a
	.zero		1
	.zero		1


	//----- nvinfo : EIATTR_EXIT_INSTR_OFFSETS
	.align		4
        /*0048*/ 	.byte	0x04, 0x1c
        /*004a*/ 	.short	(.L_15 - .L_14)


	//   ....[0]....
.L_14:
        /*004c*/ 	.word	0x00000060


	//   ....[1]....
        /*0050*/ 	.word	0x00000170


	//----- nvinfo : EIATTR_CRS_STACK_SIZE
	.align		4
.L_15:
        /*0054*/ 	.byte	0x04, 0x1e
        /*0056*/ 	.short	(.L_17 - .L_16)
.L_16:
        /*0058*/ 	.word	0x00000000


	//----- nvinfo : EIATTR_CBANK_PARAM_SIZE
	.align		4
.L_17:
        /*005c*/ 	.byte	0x03, 0x19
        /*005e*/ 	.short	0x0018


	//----- nvinfo : EIATTR_PARAM_CBANK
	.align		4
        /*0060*/ 	.byte	0x04, 0x0a
        /*0062*/ 	.short	(.L_19 - .L_18)
	.align		4
.L_18:
        /*0064*/ 	.word	index@(.nv.constant0._Z6kernelPiS_S_)
        /*0068*/ 	.short	0x0380
        /*006a*/ 	.short	0x0018


	//----- nvinfo : EIATTR_SW_WAR
	.align		4
.L_19:
        /*006c*/ 	.byte	0x04, 0x36
        /*006e*/ 	.short	(.L_21 - .L_20)
.L_20:
        /*0070*/ 	.word	0x00000008
.L_21:


//--------------------- .nv.callgraph             --------------------------
	.section	.nv.callgraph,"",@"SHT_CUDA_CALLGRAPH"
	.align	4
	.sectionentsize	8
	.align		4
        /*0000*/ 	.word	0x00000000
	.align		4
        /*0004*/ 	.word	0xffffffff
	.align		4
        /*0008*/ 	.word	0x00000000
	.align		4
        /*000c*/ 	.word	0xfffffffe
	.align		4
        /*0010*/ 	.word	0x00000000
	.align		4
        /*0014*/ 	.word	0xfffffffd
	.align		4
        /*0018*/ 	.word	0x00000000
	.align		4
        /*001c*/ 	.word	0xfffffffc


//--------------------- .text._Z6kernelPiS_S_     --------------------------
	.section	.text._Z6kernelPiS_S_,"ax",@progbits
	.align	128
        .global         _Z6kernelPiS_S_
        .type           _Z6kernelPiS_S_,@function
        .size           _Z6kernelPiS_S_,(.L_x_2 - _Z6kernelPiS_S_)
        .other          _Z6kernelPiS_S_,@"STO_CUDA_ENTRY STV_DEFAULT"
_Z6kernelPiS_S_:
.text._Z6kernelPiS_S_:
[----:B------:R-:W-:Y:S01]  /*0000*/  LDC R1, c[0x0][0x37c] ;  /* 0x0000df00ff017b82 */ /* 0x000fe20000000800 */
[----:B------:R-:W0:Y:S07]  /*0010*/  S2R R0, SR_TID.X ;  /* 0x0000000000007919 */ /* 0x000e2e0000002100 */
[----:B------:R-:W0:Y:S08]  /*0020*/  S2UR UR4, SR_CTAID.X ;  /* 0x00000000000479c3 */ /* 0x000e300000002500 */
[----:B------:R-:W0:Y:S02]  /*0030*/  LDC R15, c[0x0][0x360] ;  /* 0x0000d800ff0f7b82 */ /* 0x000e240000000800 */
[----:B0-----:R-:W-:-:S05]  /*0040*/  IMAD R0, R15, UR4, R0 ;  /* 0x000000040f007c24 */ /* 0x001fca000f8e0200 */
[----:B------:R-:W-:-:S13]  /*0050*/  ISETP.GT.AND P0, PT, R0, 0xf423f, PT ;  /* 0x000f423f0000780c */ /* 0x000fda0003f04270 */
[----:B------:R-:W-:Y:S05]  /*0060*/  @P0 EXIT ;  /* 0x000000000000094d */ /* 0x000fea0003800000 */
[----:B------:R-:W0:Y:S01]  /*0070*/  LDC.64 R12, c[0x0][0x390] ;  /* 0x0000e400ff0c7b82 */ /* 0x000e220000000a00 */
[----:B------:R-:W1:Y:S01]  /*0080*/  LDCU UR4, c[0x0][0x370] ;  /* 0x00006e00ff0477ac */ /* 0x000e620008000800 */
[----:B------:R-:W2:Y:S06]  /*0090*/  LDCU.64 UR6, c[0x0][0x358] ;  /* 0x00006b00ff0677ac */ /* 0x000eac0008000a00 */
[----:B------:R-:W3:Y:S08]  /*00a0*/  LDC.64 R8, c[0x0][0x380] ;  /* 0x0000e000ff087b82 */ /* 0x000ef00000000a00 */
[----:B------:R-:W4:Y:S01]  /*00b0*/  LDC.64 R10, c[0x0][0x388] ;  /* 0x0000e200ff0a7b82 */ /* 0x000f220000000a00 */
[----:B-1----:R-:W-:-:S07]  /*00c0*/  IMAD R15, R15, UR4, RZ ;  /* 0x000000040f0f7c24 */ /* 0x002fce000f8e02ff */
.L_x_0:
[----:B---3--:R-:W-:-:S04]  /*00d0*/  IMAD.WIDE R2, R0, 0x4, R8 ;  /* 0x0000000400027825 */ /* 0x008fc800078e0208 */
[C---:B----4-:R-:W-:Y:S02]  /*00e0*/  IMAD.WIDE R4, R0.reuse, 0x4, R10 ;  /* 0x0000000400047825 */ /* 0x050fe400078e020a */
[----:B--2---:R-:W2:Y:S04]  /*00f0*/  LDG.E R2, desc[UR6][R2.64] ;  /* 0x0000000602027981 */ /* 0x004ea8000c1e1900 */
[----:B------:R-:W2:Y:S01]  /*0100*/  LDG.E R5, desc[UR6][R4.64] ;  /* 0x0000000604057981 */ /* 0x000ea2000c1e1900 */
[----:B01----:R-:W-:Y:S01]  /*0110*/  IMAD.WIDE R6, R0, 0x4, R12 ;  /* 0x0000000400067825 */ /* 0x003fe200078e020c */
[----:B------:R-:W-:-:S04]  /*0120*/  IADD3 R0, PT, PT, R15, R0, RZ ;  /* 0x000000000f007210 */ /* 0x000fc80007ffe0ff */
[----:B------:R-:W-:Y:S02]  /*0130*/  ISETP.GE.AND P0, PT, R0, 0xf4240, PT ;  /* 0x000f42400000780c */ /* 0x000fe40003f06270 */
[----:B--2---:R-:W-:-:S05]  /*0140*/  IADD3 R17, PT, PT, R2, R5, RZ ;  /* 0x0000000502117210 */ /* 0x004fca0007ffe0ff */
[----:B------:R1:W-:Y:S06]  /*0150*/  STG.E desc[UR6][R6.64], R17 ;  /* 0x0000001106007986 */ /* 0x0003ec000c101906 */
[----:B------:R-:W-:Y:S05]  /*0160*/  @!P0 BRA `(.L_x_0) ;  /* 0xfffffffc00d88947 */ /* 0x000fea000383ffff */
[----:B------:R-:W-:Y:S05]  /*0170*/  EXIT ;  /* 0x000000000000794d */ /* 0x000fea0003800000 */
.L_x_1:
[----:B------:R-:W-:-:S00]  /*0180*/  BRA `(.L_x_1) ;  /* 0xfffffffc00fc7947 */ /* 0x000fc0000383ffff */
[----:B------:R-:W-:-:S00]  /*0190*/  NOP ;  /* 0x0000000000007918 */ /* 0x000fc00000000000 */
        /* <DEDUP_REMOVED lines=14> */
.L_x_2:


//--------------------- .nv.shared.reserved.0     --------------------------
	.section	.nv.shared.reserved.0,"aw",@nobits
	.weak		__nv_reservedSMEM_offset_0_alias
	.size		__nv_reservedSMEM_offset_0_alias, 0, 64
	.other		__nv_reservedSMEM_offset_0_alias,@"STO_CUDA_RESERVED_SHARED STV_DEFAULT"
__nv_reservedSMEM_offset_0_alias:
	.zero		0
	.zero		64


//--------------------- .nv.constant0._Z6kernelPiS_S_ --------------------------
	.section	.nv.constant0._Z6kernelPiS_S_,"a",@progbits
	.sectionflags	@""
	.align	4
.nv.constant0._Z6kernelPiS_S_:
	.zero		920


//--------------------- SYMBOLS --------------------------

	.type		.nv.reservedSmem.offset0,@object
	.size		.nv.reservedSmem.offset0,0x4
